//
// Generated by NVIDIA NVVM Compiler
//
// Compiler Build ID: CL-36424714
// Cuda compilation tools, release 13.0, V13.0.88
// Based on NVVM 20.0.0
//

.version 9.0
.target sm_100
.address_size 64

	// .globl	_Z24game_of_life_step_kernelPKmPmi

.visible .entry _Z24game_of_life_step_kernelPKmPmi(
	.param .u64 .ptr .align 1 _Z24game_of_life_step_kernelPKmPmi_param_0,
	.param .u64 .ptr .align 1 _Z24game_of_life_step_kernelPKmPmi_param_1,
	.param .u32 _Z24game_of_life_step_kernelPKmPmi_param_2
)
{
	.reg .pred 	%p<10>;
	.reg .b32 	%r<47>;
	.reg .b64 	%rd<111>;

	ld.param.u64 	%rd30, [_Z24game_of_life_step_kernelPKmPmi_param_0];
	ld.param.u64 	%rd29, [_Z24game_of_life_step_kernelPKmPmi_param_1];
	ld.param.u32 	%r7, [_Z24game_of_life_step_kernelPKmPmi_param_2];
	cvta.to.global.u64 	%rd1, %rd30;
	shr.s32 	%r1, %r7, 6;
	mul.lo.s32 	%r8, %r1, %r7;
	mov.u32 	%r9, %ctaid.x;
	mov.u32 	%r10, %ntid.x;
	mov.u32 	%r11, %tid.x;
	mad.lo.s32 	%r2, %r9, %r10, %r11;
	setp.ge.s32 	%p1, %r2, %r8;
	@%p1 bra 	$L__BB0_16;
	div.s32 	%r3, %r2, %r1;
	mul.lo.s32 	%r12, %r3, %r1;
	sub.s32 	%r4, %r2, %r12;
	add.s32 	%r5, %r3, 1;
	setp.lt.s32 	%p2, %r4, 1;
	add.s32 	%r6, %r4, 1;
	mov.b64 	%rd101, 0;
	@%p2 bra 	$L__BB0_3;
	mul.wide.s32 	%rd32, %r3, %r1;
	add.s32 	%r13, %r4, -1;
	cvt.u64.u32 	%rd33, %r13;
	add.s64 	%rd34, %rd32, %rd33;
	shl.b64 	%rd35, %rd34, 3;
	add.s64 	%rd36, %rd1, %rd35;
	ld.global.nc.u64 	%rd101, [%rd36];
$L__BB0_3:
	setp.ge.s32 	%p3, %r6, %r1;
	cvt.s64.s32 	%rd4, %r1;
	mul.wide.s32 	%rd38, %r3, %r1;
	cvt.s64.s32 	%rd5, %r4;
	add.s64 	%rd6, %rd38, %rd5;
	shl.b64 	%rd39, %rd6, 3;
	add.s64 	%rd7, %rd1, %rd39;
	ld.global.nc.u64 	%rd8, [%rd7];
	mov.b64 	%rd102, 0;
	@%p3 bra 	$L__BB0_5;
	ld.global.nc.u64 	%rd102, [%rd7+8];
$L__BB0_5:
	setp.lt.s32 	%p4, %r3, 1;
	mov.b64 	%rd104, 0;
	mov.u64 	%rd105, %rd104;
	mov.u64 	%rd106, %rd104;
	@%p4 bra 	$L__BB0_10;
	setp.lt.s32 	%p5, %r4, 1;
	add.s32 	%r14, %r3, -1;
	cvt.u64.u32 	%rd42, %r14;
	mul.lo.s64 	%rd11, %rd42, %rd4;
	mov.b64 	%rd104, 0;
	@%p5 bra 	$L__BB0_8;
	add.s32 	%r15, %r4, -1;
	cvt.u64.u32 	%rd43, %r15;
	add.s64 	%rd44, %rd11, %rd43;
	shl.b64 	%rd45, %rd44, 3;
	add.s64 	%rd46, %rd1, %rd45;
	ld.global.nc.u64 	%rd104, [%rd46];
$L__BB0_8:
	setp.ge.s32 	%p6, %r6, %r1;
	add.s64 	%rd48, %rd11, %rd5;
	shl.b64 	%rd49, %rd48, 3;
	add.s64 	%rd14, %rd1, %rd49;
	ld.global.nc.u64 	%rd105, [%rd14];
	mov.b64 	%rd106, 0;
	@%p6 bra 	$L__BB0_10;
	ld.global.nc.u64 	%rd106, [%rd14+8];
$L__BB0_10:
	setp.ge.s32 	%p7, %r5, %r7;
	mov.b64 	%rd108, 0;
	mov.u64 	%rd109, %rd108;
	mov.u64 	%rd110, %rd108;
	@%p7 bra 	$L__BB0_15;
	setp.lt.s32 	%p8, %r4, 1;
	cvt.s64.s32 	%rd52, %r5;
	mul.lo.s64 	%rd20, %rd52, %rd4;
	mov.b64 	%rd108, 0;
	@%p8 bra 	$L__BB0_13;
	add.s32 	%r16, %r4, -1;
	cvt.u64.u32 	%rd53, %r16;
	add.s64 	%rd54, %rd20, %rd53;
	shl.b64 	%rd55, %rd54, 3;
	add.s64 	%rd56, %rd1, %rd55;
	ld.global.nc.u64 	%rd108, [%rd56];
$L__BB0_13:
	setp.ge.s32 	%p9, %r6, %r1;
	add.s64 	%rd58, %rd20, %rd5;
	shl.b64 	%rd59, %rd58, 3;
	add.s64 	%rd23, %rd1, %rd59;
	ld.global.nc.u64 	%rd109, [%rd23];
	mov.b64 	%rd110, 0;
	@%p9 bra 	$L__BB0_15;
	ld.global.nc.u64 	%rd110, [%rd23+8];
$L__BB0_15:
	mov.b64 	{%r17, %r18}, %rd104;
	mov.b64 	{%r19, %r20}, %rd105;
	shf.l.wrap.b32 	%r21, %r18, %r19, 1;
	shf.l.wrap.b32 	%r22, %r19, %r20, 1;
	mov.b64 	%rd60, {%r21, %r22};
	mov.b64 	{%r23, %r24}, %rd106;
	shf.l.wrap.b32 	%r25, %r20, %r23, 31;
	shf.l.wrap.b32 	%r26, %r19, %r20, 31;
	mov.b64 	%rd61, {%r26, %r25};
	mov.b64 	{%r27, %r28}, %rd101;
	mov.b64 	{%r29, %r30}, %rd8;
	shf.l.wrap.b32 	%r31, %r28, %r29, 1;
	shf.l.wrap.b32 	%r32, %r29, %r30, 1;
	mov.b64 	%rd62, {%r31, %r32};
	mov.b64 	{%r33, %r34}, %rd102;
	shf.l.wrap.b32 	%r35, %r30, %r33, 31;
	shf.l.wrap.b32 	%r36, %r29, %r30, 31;
	mov.b64 	%rd63, {%r36, %r35};
	mov.b64 	{%r37, %r38}, %rd108;
	mov.b64 	{%r39, %r40}, %rd109;
	shf.l.wrap.b32 	%r41, %r38, %r39, 1;
	shf.l.wrap.b32 	%r42, %r39, %r40, 1;
	mov.b64 	%rd64, {%r41, %r42};
	mov.b64 	{%r43, %r44}, %rd110;
	shf.l.wrap.b32 	%r45, %r40, %r43, 31;
	shf.l.wrap.b32 	%r46, %r39, %r40, 31;
	mov.b64 	%rd65, {%r46, %r45};
	xor.b64  	%rd66, %rd60, %rd105;
	xor.b64  	%rd67, %rd66, %rd61;
	and.b64  	%rd68, %rd60, %rd105;
	and.b64  	%rd69, %rd66, %rd61;
	or.b64  	%rd70, %rd69, %rd68;
	xor.b64  	%rd71, %rd64, %rd109;
	xor.b64  	%rd72, %rd71, %rd65;
	and.b64  	%rd73, %rd64, %rd109;
	and.b64  	%rd74, %rd71, %rd65;
	or.b64  	%rd75, %rd74, %rd73;
	xor.b64  	%rd76, %rd63, %rd62;
	and.b64  	%rd77, %rd63, %rd62;
	xor.b64  	%rd78, %rd72, %rd67;
	xor.b64  	%rd79, %rd78, %rd76;
	and.b64  	%rd80, %rd72, %rd67;
	and.b64  	%rd81, %rd78, %rd76;
	or.b64  	%rd82, %rd81, %rd80;
	xor.b64  	%rd83, %rd75, %rd70;
	xor.b64  	%rd84, %rd83, %rd77;
	and.b64  	%rd85, %rd75, %rd70;
	and.b64  	%rd86, %rd83, %rd77;
	or.b64  	%rd87, %rd86, %rd85;
	xor.b64  	%rd88, %rd84, %rd82;
	and.b64  	%rd89, %rd84, %rd82;
	or.b64  	%rd90, %rd87, %rd89;
	not.b64 	%rd91, %rd90;
	and.b64  	%rd92, %rd79, %rd91;
	or.b64  	%rd93, %rd90, %rd79;
	not.b64 	%rd94, %rd93;
	and.b64  	%rd95, %rd8, %rd94;
	or.b64  	%rd96, %rd95, %rd92;
	and.b64  	%rd97, %rd96, %rd88;
	cvta.to.global.u64 	%rd98, %rd29;
	add.s64 	%rd100, %rd98, %rd39;
	st.global.u64 	[%rd100], %rd97;
$L__BB0_16:
	ret;

}


// ===== COMPILED SASS (sm_100) =====

	.target	sm_100

	.elftype	@"ET_EXEC"


//--------------------- .note.nv.tkinfo           --------------------------
	.section	.note.nv.tkinfo,"",@"SHT_NOTE"
	.sectionflags	@"SHF_NOTE_NV_TKINFO"
	.tkinfo
        /*0018*/ 	.word	0x00000002
        /*0030*/ 	.string	""
        /*0030*/ 	.string	"ptxas"
        /*0030*/ 	.string	"Cuda compilation tools, release 13.0, V13.0.88"
        /*0030*/ 	.string	"Build cuda_13.0.r13.0/compiler.36424714_0"
        /*0030*/ 	.string	"-arch sm_100 -m 64 "



//--------------------- .note.nv.cuinfo           --------------------------
	.section	.note.nv.cuinfo,"",@"SHT_NOTE"
	.sectionflags	@"SHF_NOTE_NV_CUINFO"
        /*0018*/ 	.short	0x0002
        /*001a*/ 	.short	0x0064
        /*001c*/ 	.short	0x0082
	.zero		2


//--------------------- .nv.info                  --------------------------
	.section	.nv.info,"",@"SHT_CUDA_INFO"
	.align	4


	//----- nvinfo : EIATTR_REGCOUNT
	.align		4
        /*0000*/ 	.byte	0x04, 0x2f
        /*0002*/ 	.short	(.L_1 - .L_0)
	.align		4
.L_0:
        /*0004*/ 	.word	index@(_Z24game_of_life_step_kernelPKmPmi)
        /*0008*/ 	.word	0x0000001c


	//----- nvinfo : EIATTR_FRAME_SIZE
	.align		4
.L_1:
        /*000c*/ 	.byte	0x04, 0x11
        /*000e*/ 	.short	(.L_3 - .L_2)
	.align		4
.L_2:
        /*0010*/ 	.word	index@(_Z24game_of_life_step_kernelPKmPmi)
        /*0014*/ 	.word	0x00000000


	//----- nvinfo : EIATTR_MIN_STACK_SIZE
	.align		4
.L_3:
        /*0018*/ 	.byte	0x04, 0x12
        /*001a*/ 	.short	(.L_5 - .L_4)
	.align		4
.L_4:
        /*001c*/ 	.word	index@(_Z24game_of_life_step_kernelPKmPmi)
        /*0020*/ 	.word	0x00000000
.L_5:


//--------------------- .nv.compat                --------------------------
	.section	.nv.compat,"",@"SHT_CUDA_COMPAT_INFO"
	.align	4
        /*0000*/ 	.byte	0x02, 0x09, 0x00, 0x00, 0x02, 0x02, 0x01, 0x00, 0x02, 0x05, 0x05, 0x00, 0x03, 0x07, 0x01, 0x01
        /*0010*/ 	.byte	0x02, 0x03, 0x00, 0x00, 0x02, 0x06, 0x01, 0x00, 0x04, 0x0b, 0x08, 0x00, 0x09, 0x00, 0x00, 0x00
        /*0020*/ 	.byte	0x00, 0x00, 0x00, 0x00


//--------------------- .nv.info._Z24game_of_life_step_kernelPKmPmi --------------------------
	.section	.nv.info._Z24game_of_life_step_kernelPKmPmi,"",@"SHT_CUDA_INFO"
	.sectionflags	@""
	.align	4


	//----- nvinfo : EIATTR_CUDA_API_VERSION
	.align		4
        /*0000*/ 	.byte	0x04, 0x37
        /*0002*/ 	.short	(.L_7 - .L_6)
.L_6:
        /*0004*/ 	.word	0x00000082


	//----- nvinfo : EIATTR_KPARAM_INFO
	.align		4
.L_7:
        /*0008*/ 	.byte	0x04, 0x17
        /*000a*/ 	.short	(.L_9 - .L_8)
.L_8:
        /*000c*/ 	.word	0x00000000
        /*0010*/ 	.short	0x0002
        /*0012*/ 	.short	0x0010
        /*0014*/ 	.byte	0x00, 0xf0, 0x11, 0x00


	//----- nvinfo : EIATTR_KPARAM_INFO
	.align		4
.L_9:
        /*0018*/ 	.byte	0x04, 0x17
        /*001a*/ 	.short	(.L_11 - .L_10)
.L_10:
        /*001c*/ 	.word	0x00000000
        /*0020*/ 	.short	0x0001
        /*0022*/ 	.short	0x0008
        /*0024*/ 	.byte	0x00, 0xf5, 0x21, 0x00


	//----- nvinfo : EIATTR_KPARAM_INFO
	.align		4
.L_11:
        /*0028*/ 	.byte	0x04, 0x17
        /*002a*/ 	.short	(.L_13 - .L_12)
.L_12:
        /*002c*/ 	.word	0x00000000
        /*0030*/ 	.short	0x0000
        /*0032*/ 	.short	0x0000
        /*0034*/ 	.byte	0x00, 0xf5, 0x21, 0x00


	//----- nvinfo : EIATTR_SPARSE_MMA_MASK
	.align		4
.L_13:
        /*0038*/ 	.byte	0x03, 0x50
        /*003a*/ 	.short	0x0000


	//----- nvinfo : EIATTR_MAXREG_COUNT
	.align		4
        /*003c*/ 	.byte	0x03, 0x1b
        /*003e*/ 	.short	0x00ff


	//----- nvinfo : EIATTR_MERCURY_ISA_VERSION
	.align		4
        /*0040*/ 	.byte	0x03, 0x5f
        /*0042*/ 	.short	0x0101


	//----- nvinfo : EIATTR_VRC_CTA_INIT_COUNT
	.align		4
        /*0044*/ 	.byte	0x02, 0x4a
	.zero		1
	.zero		1


	//----- nvinfo : EIATTR_EXIT_INSTR_OFFSETS
	.align		4
        /*0048*/ 	.byte	0x04, 0x1c
        /*004a*/ 	.short	(.L_15 - .L_14)


	//   ....[0]....
.L_14:
        /*004c*/ 	.word	0x00000090


	//   ....[1]....
        /*0050*/ 	.word	0x00000970


	//----- nvinfo : EIATTR_CRS_STACK_SIZE
	.align		4
.L_15:
        /*0054*/ 	.byte	0x04, 0x1e
        /*0056*/ 	.short	(.L_17 - .L_16)
.L_16:
        /*0058*/ 	.word	0x00000000


	//----- nvinfo : EIATTR_CBANK_PARAM_SIZE
	.align		4
.L_17:
        /*005c*/ 	.byte	0x03, 0x19
        /*005e*/ 	.short	0x0014


	//----- nvinfo : EIATTR_PARAM_CBANK
	.align		4
        /*0060*/ 	.byte	0x04, 0x0a
        /*0062*/ 	.short	(.L_19 - .L_18)
	.align		4
.L_18:
        /*0064*/ 	.word	index@(.nv.constant0._Z24game_of_life_step_kernelPKmPmi)
        /*0068*/ 	.short	0x0380
        /*006a*/ 	.short	0x0014


	//----- nvinfo : EIATTR_SW_WAR
	.align		4
.L_19:
        /*006c*/ 	.byte	0x04, 0x36
        /*006e*/ 	.short	(.L_21 - .L_20)
.L_20:
        /*0070*/ 	.word	0x00000008
.L_21:


//--------------------- .nv.callgraph             --------------------------
	.section	.nv.callgraph,"",@"SHT_CUDA_CALLGRAPH"
	.align	4
	.sectionentsize	8
	.align		4
        /*0000*/ 	.word	0x00000000
	.align		4
        /*0004*/ 	.word	0xffffffff
	.align		4
        /*0008*/ 	.word	0x00000000
	.align		4
        /*000c*/ 	.word	0xfffffffe
	.align		4
        /*0010*/ 	.word	0x00000000
	.align		4
        /*0014*/ 	.word	0xfffffffd
	.align		4
        /*0018*/ 	.word	0x00000000
	.align		4
        /*001c*/ 	.word	0xfffffffc


//--------------------- .text._Z24game_of_life_step_kernelPKmPmi --------------------------
	.section	.text._Z24game_of_life_step_kernelPKmPmi,"ax",@progbits
	.align	128
        .global         _Z24game_of_life_step_kernelPKmPmi
        .type           _Z24game_of_life_step_kernelPKmPmi,@function
        .size           _Z24game_of_life_step_kernelPKmPmi,(.L_x_5 - _Z24game_of_life_step_kernelPKmPmi)
        .other          _Z24game_of_life_step_kernelPKmPmi,@"STO_CUDA_ENTRY STV_DEFAULT"
_Z24game_of_life_step_kernelPKmPmi:
.text._Z24game_of_life_step_kernelPKmPmi:
[----:B------:R-:W-:Y:S01]  /*0000*/  LDC R1, c[0x0][0x37c] ;  /* 0x0000df00ff017b82 */ /* 0x000fe20000000800 */
[----:B------:R-:W0:Y:S07]  /*0010*/  S2R R3, SR_TID.X ;  /* 0x0000000000037919 */ /* 0x000e2e0000002100 */
[----:B------:R-:W1:Y:S08]  /*0020*/  LDC R4, c[0x0][0x390] ;  /* 0x0000e400ff047b82 */ /* 0x000e700000000800 */
[----:B------:R-:W0:Y:S08]  /*0030*/  S2UR UR4, SR_CTAID.X ;  /* 0x00000000000479c3 */ /* 0x000e300000002500 */
[----:B------:R-:W0:Y:S01]  /*0040*/  LDC R8, c[0x0][0x360] ;  /* 0x0000d800ff087b82 */ /* 0x000e220000000800 */
[----:B-1----:R-:W-:-:S05]  /*0050*/  SHF.R.S32.HI R19, RZ, 0x6, R4 ;  /* 0x00000006ff137819 */ /* 0x002fca0000011404 */
[----:B------:R-:W-:Y:S02]  /*0060*/  IMAD R0, R19, R4, RZ ;  /* 0x0000000413007224 */ /* 0x000fe400078e02ff */
[----:B0-----:R-:W-:-:S05]  /*0070*/  IMAD R8, R8, UR4, R3 ;  /* 0x0000000408087c24 */ /* 0x001fca000f8e0203 */
[----:B------:R-:W-:-:S13]  /*0080*/  ISETP.GE.AND P0, PT, R8, R0, PT ;  /* 0x000000000800720c */ /* 0x000fda0003f06270 */
[----:B------:R-:W-:Y:S05]  /*0090*/  @P0 EXIT ;  /* 0x000000000000094d */ /* 0x000fea0003800000 */
[----:B------:R-:W-:Y:S01]  /*00a0*/  IABS R5, R19 ;  /* 0x0000001300057213 */ /* 0x000fe20000000000 */
[----:B------:R-:W0:Y:S01]  /*00b0*/  LDCU.64 UR6, c[0x0][0x380] ;  /* 0x00007000ff0677ac */ /* 0x000e220008000a00 */
[----:B------:R-:W-:Y:S01]  /*00c0*/  IABS R9, R8 ;  /* 0x0000000800097213 */ /* 0x000fe20000000000 */
[----:B------:R-:W-:Y:S01]  /*00d0*/  IMAD.MOV.U32 R11, RZ, RZ, RZ ;  /* 0x000000ffff0b7224 */ /* 0x000fe200078e00ff */
[----:B------:R-:W1:Y:S01]  /*00e0*/  I2F.RP R0, R5 ;  /* 0x0000000500007306 */ /* 0x000e620000209400 */
[----:B------:R-:W2:Y:S07]  /*00f0*/  LDCU.64 UR4, c[0x0][0x358] ;  /* 0x00006b00ff0477ac */ /* 0x000eae0008000a00 */
[----:B-1----:R-:W1:Y:S02]  /*0100*/  MUFU.RCP R0, R0 ;  /* 0x0000000000007308 */ /* 0x002e640000001000 */
[----:B-1----:R-:W-:-:S06]  /*0110*/  VIADD R2, R0, 0xffffffe ;  /* 0x0ffffffe00027836 */ /* 0x002fcc0000000000 */
[----:B------:R1:W3:Y:S02]  /*0120*/  F2I.FTZ.U32.TRUNC.NTZ R3, R2 ;  /* 0x0000000200037305 */ /* 0x0002e4000021f000 */
[----:B-1----:R-:W-:Y:S02]  /*0130*/  IMAD.MOV.U32 R2, RZ, RZ, RZ ;  /* 0x000000ffff027224 */ /* 0x002fe400078e00ff */
[----:B---3--:R-:W-:-:S04]  /*0140*/  IMAD.MOV R6, RZ, RZ, -R3 ;  /* 0x000000ffff067224 */ /* 0x008fc800078e0a03 */
[----:B------:R-:W-:Y:S01]  /*0150*/  IMAD R7, R6, R5, RZ ;  /* 0x0000000506077224 */ /* 0x000fe200078e02ff */
[----:B------:R-:W-:-:S03]  /*0160*/  IABS R6, R19 ;  /* 0x0000001300067213 */ /* 0x000fc60000000000 */
[----:B------:R-:W-:-:S04]  /*0170*/  IMAD.HI.U32 R3, R3, R7, R2 ;  /* 0x0000000703037227 */ /* 0x000fc800078e0002 */
[----:B------:R-:W-:Y:S02]  /*0180*/  IMAD.MOV R0, RZ, RZ, -R6 ;  /* 0x000000ffff007224 */ /* 0x000fe400078e0a06 */
[----:B------:R-:W-:-:S04]  /*0190*/  IMAD.HI.U32 R6, R3, R9, RZ ;  /* 0x0000000903067227 */ /* 0x000fc800078e00ff */
[----:B------:R-:W-:-:S05]  /*01a0*/  IMAD R0, R6, R0, R9 ;  /* 0x0000000006007224 */ /* 0x000fca00078e0209 */
[----:B------:R-:W-:-:S13]  /*01b0*/  ISETP.GT.U32.AND P1, PT, R5, R0, PT ;  /* 0x000000000500720c */ /* 0x000fda0003f24070 */
[----:B------:R-:W-:Y:S02]  /*01c0*/  @!P1 IMAD.IADD R0, R0, 0x1, -R5 ;  /* 0x0000000100009824 */ /* 0x000fe400078e0a05 */
[----:B------:R-:W-:Y:S01]  /*01d0*/  @!P1 VIADD R6, R6, 0x1 ;  /* 0x0000000106069836 */ /* 0x000fe20000000000 */
[----:B------:R-:W-:Y:S02]  /*01e0*/  ISETP.NE.AND P1, PT, R19, RZ, PT ;  /* 0x000000ff1300720c */ /* 0x000fe40003f25270 */
[----:B------:R-:W-:Y:S02]  /*01f0*/  ISETP.GE.U32.AND P0, PT, R0, R5, PT ;  /* 0x000000050000720c */ /* 0x000fe40003f06070 */
[----:B------:R-:W-:-:S04]  /*0200*/  LOP3.LUT R0, R8, R19, RZ, 0x3c, !PT ;  /* 0x0000001308007212 */ /* 0x000fc800078e3cff */
[----:B------:R-:W-:-:S07]  /*0210*/  ISETP.GE.AND P2, PT, R0, RZ, PT ;  /* 0x000000ff0000720c */ /* 0x000fce0003f46270 */
[----:B------:R-:W-:-:S06]  /*0220*/  @P0 VIADD R6, R6, 0x1 ;  /* 0x0000000106060836 */ /* 0x000fcc0000000000 */
[----:B------:R-:W-:Y:S01]  /*0230*/  @!P2 IMAD.MOV R6, RZ, RZ, -R6 ;  /* 0x000000ffff06a224 */ /* 0x000fe200078e0a06 */
[----:B------:R-:W-:-:S05]  /*0240*/  @!P1 LOP3.LUT R6, RZ, R19, RZ, 0x33, !PT ;  /* 0x00000013ff069212 */ /* 0x000fca00078e33ff */
[----:B------:R-:W-:-:S04]  /*0250*/  IMAD.MOV R9, RZ, RZ, -R6 ;  /* 0x000000ffff097224 */ /* 0x000fc800078e0a06 */
[----:B------:R-:W-:-:S04]  /*0260*/  IMAD R8, R19, R9, R8 ;  /* 0x0000000913087224 */ /* 0x000fc800078e0208 */
[C---:B------:R-:W-:Y:S01]  /*0270*/  VIADD R0, R8.reuse, 0x1 ;  /* 0x0000000108007836 */ /* 0x040fe20000000000 */
[----:B------:R-:W-:Y:S02]  /*0280*/  ISETP.GE.AND P0, PT, R8, 0x1, PT ;  /* 0x000000010800780c */ /* 0x000fe40003f06270 */
[--C-:B------:R-:W-:Y:S02]  /*0290*/  SHF.R.S32.HI R9, RZ, 0x1f, R8.reuse ;  /* 0x0000001fff097819 */ /* 0x100fe40000011408 */
[----:B------:R-:W-:Y:S01]  /*02a0*/  ISETP.GE.AND P1, PT, R0, R19, PT ;  /* 0x000000130000720c */ /* 0x000fe20003f26270 */
[----:B------:R-:W-:-:S04]  /*02b0*/  IMAD.WIDE R12, R19, R6, R8 ;  /* 0x00000006130c7225 */ /* 0x000fc800078e0208 */
[C---:B------:R-:W-:Y:S01]  /*02c0*/  IMAD.SHL.U32 R10, R12.reuse, 0x8, RZ ;  /* 0x000000080c0a7824 */ /* 0x040fe200078e00ff */
[----:B------:R-:W-:-:S03]  /*02d0*/  SHF.L.U64.HI R0, R12, 0x3, R13 ;  /* 0x000000030c007819 */ /* 0x000fc6000001020d */
[----:B------:R-:W-:Y:S02]  /*02e0*/  @P0 VIADD R2, R8, 0xffffffff ;  /* 0xffffffff08020836 */ /* 0x000fe40000000000 */
[----:B------:R-:W-:Y:S01]  /*02f0*/  @P0 IMAD.MOV.U32 R3, RZ, RZ, RZ ;  /* 0x000000ffff030224 */ /* 0x000fe200078e00ff */
[----:B0-----:R-:W-:Y:S01]  /*0300*/  IADD3 R22, P3, PT, R10, UR6, RZ ;  /* 0x000000060a167c10 */ /* 0x001fe2000ff7e0ff */
[----:B------:R-:W-:Y:S02]  /*0310*/  IMAD.MOV.U32 R13, RZ, RZ, RZ ;  /* 0x000000ffff0d7224 */ /* 0x000fe400078e00ff */
[----:B------:R-:W-:Y:S01]  /*0320*/  @P0 IMAD.WIDE R2, R19, R6, R2 ;  /* 0x0000000613020225 */ /* 0x000fe200078e0202 */
[----:B------:R-:W-:Y:S02]  /*0330*/  IADD3.X R23, PT, PT, R0, UR7, RZ, P3, !PT ;  /* 0x0000000700177c10 */ /* 0x000fe40009ffe4ff */
[----:B------:R-:W-:-:S03]  /*0340*/  @P0 LEA R20, P2, R2, UR6, 0x3 ;  /* 0x0000000602140c11 */ /* 0x000fc6000f8418ff */
[----:B--2---:R0:W5:Y:S01]  /*0350*/  @!P1 LDG.E.CONSTANT R11, desc[UR4][R22.64+0x8] ;  /* 0x00000804160b9981 */ /* 0x004162000c1e9900 */
[----:B------:R-:W-:-:S03]  /*0360*/  @P0 LEA.HI.X R21, R2, UR7, R3, 0x3, P2 ;  /* 0x0000000702150c11 */ /* 0x000fc600090f1c03 */
[----:B------:R0:W5:Y:S04]  /*0370*/  LDG.E.64.CONSTANT R2, desc[UR4][R22.64] ;  /* 0x0000000416027981 */ /* 0x000168000c1e9b00 */
[----:B------:R0:W5:Y:S01]  /*0380*/  @P0 LDG.E.CONSTANT R13, desc[UR4][R20.64+0x4] ;  /* 0x00000404140d0981 */ /* 0x000162000c1e9900 */
[C---:B------:R-:W-:Y:S01]  /*0390*/  ISETP.GE.AND P3, PT, R6.reuse, 0x1, PT ;  /* 0x000000010600780c */ /* 0x040fe20003f66270 */
[----:B------:R-:W-:Y:S01]  /*03a0*/  VIADD R12, R6, 0x1 ;  /* 0x00000001060c7836 */ /* 0x000fe20000000000 */
[----:B------:R-:W-:Y:S01]  /*03b0*/  BSSY.RECONVERGENT B0, `(.L_x_0) ;  /* 0x0000016000007945 */ /* 0x000fe20003800200 */
[----:B------:R-:W-:Y:S01]  /*03c0*/  IMAD.MOV.U32 R17, RZ, RZ, RZ ;  /* 0x000000ffff117224 */ /* 0x000fe200078e00ff */
[----:B------:R-:W-:Y:S01]  /*03d0*/  SHF.R.S32.HI R25, RZ, 0x1f, R19 ;  /* 0x0000001fff197819 */ /* 0x000fe20000011413 */
[----:B------:R-:W-:Y:S01]  /*03e0*/  IMAD.MOV.U32 R15, RZ, RZ, RZ ;  /* 0x000000ffff0f7224 */ /* 0x000fe200078e00ff */
[----:B------:R-:W-:-:S02]  /*03f0*/  ISETP.GE.AND P2, PT, R12, R4, PT ;  /* 0x000000040c00720c */ /* 0x000fc40003f46270 */
[----:B------:R-:W-:-:S05]  /*0400*/  CS2R R4, SRZ ;  /* 0x0000000000047805 */ /* 0x000fca000001ff00 */
[----:B0-----:R-:W-:Y:S06]  /*0410*/  @!P3 BRA `(.L_x_1) ;  /* 0x00000000003cb947 */ /* 0x001fec0003800000 */
[----:B------:R-:W-:Y:S02]  /*0420*/  VIADD R6, R6, 0xffffffff ;  /* 0xffffffff06067836 */ /* 0x000fe40000000000 */
[----:B------:R-:W-:Y:S02]  /*0430*/  @P0 VIADD R7, R8, 0xffffffff ;  /* 0xffffffff08070836 */ /* 0x000fe40000000000 */
[----:B------:R-:W-:-:S04]  /*0440*/  IMAD.WIDE.U32 R4, R6, R19, RZ ;  /* 0x0000001306047225 */ /* 0x000fc800078e00ff */
[----:B------:R-:W-:Y:S01]  /*0450*/  IMAD R5, R6, R25, R5 ;  /* 0x0000001906057224 */ /* 0x000fe200078e0205 */
[-C--:B------:R-:W-:Y:S02]  /*0460*/  @P0 IADD3 R7, P3, PT, R7, R4.reuse, RZ ;  /* 0x0000000407070210 */ /* 0x080fe40007f7e0ff */
[----:B------:R-:W-:-:S03]  /*0470*/  IADD3 R4, P4, PT, R8, R4, RZ ;  /* 0x0000000408047210 */ /* 0x000fc60007f9e0ff */
[--C-:B------:R-:W-:Y:S01]  /*0480*/  @P0 IMAD.X R14, RZ, RZ, R5.reuse, P3 ;  /* 0x000000ffff0e0224 */ /* 0x100fe200018e0605 */
[----:B------:R-:W-:Y:S01]  /*0490*/  @P0 LEA R6, P3, R7, UR6, 0x3 ;  /* 0x0000000607060c11 */ /* 0x000fe2000f8618ff */
[----:B------:R-:W-:Y:S01]  /*04a0*/  IMAD.X R5, R9, 0x1, R5, P4 ;  /* 0x0000000109057824 */ /* 0x000fe200020e0605 */
[C---:B------:R-:W-:Y:S02]  /*04b0*/  LEA R20, P4, R4.reuse, UR6, 0x3 ;  /* 0x0000000604147c11 */ /* 0x040fe4000f8818ff */
[----:B------:R-:W-:Y:S02]  /*04c0*/  @P0 LEA.HI.X R7, R7, UR7, R14, 0x3, P3 ;  /* 0x0000000707070c11 */ /* 0x000fe400098f1c0e */
[----:B------:R-:W-:-:S03]  /*04d0*/  LEA.HI.X R21, R4, UR7, R5, 0x3, P4 ;  /* 0x0000000704157c11 */ /* 0x000fc6000a0f1c05 */
[----:B------:R0:W5:Y:S04]  /*04e0*/  @P0 LDG.E.CONSTANT R17, desc[UR4][R6.64+0x4] ;  /* 0x0000040406110981 */ /* 0x000168000c1e9900 */
[----:B------:R0:W5:Y:S04]  /*04f0*/  @!P1 LDG.E.CONSTANT R15, desc[UR4][R20.64+0x8] ;  /* 0x00000804140f9981 */ /* 0x000168000c1e9900 */
[----:B------:R0:W5:Y:S02]  /*0500*/  LDG.E.64.CONSTANT R4, desc[UR4][R20.64] ;  /* 0x0000000414047981 */ /* 0x000164000c1e9b00 */
.L_x_1:
[----:B------:R-:W-:Y:S05]  /*0510*/  BSYNC.RECONVERGENT B0 ;  /* 0x0000000000007941 */ /* 0x000fea0003800200 */
.L_x_0:
[----:B------:R-:W-:Y:S01]  /*0520*/  BSSY.RECONVERGENT B0, `(.L_x_2) ;  /* 0x0000016000007945 */ /* 0x000fe20003800200 */
[----:B------:R-:W-:Y:S01]  /*0530*/  IMAD.MOV.U32 R23, RZ, RZ, RZ ;  /* 0x000000ffff177224 */ /* 0x000fe200078e00ff */
[----:B0-----:R-:W-:Y:S01]  /*0540*/  CS2R R6, SRZ ;  /* 0x0000000000067805 */ /* 0x001fe2000001ff00 */
[----:B------:R-:W-:Y:S01]  /*0550*/  IMAD.MOV.U32 R21, RZ, RZ, RZ ;  /* 0x000000ffff157224 */ /* 0x000fe200078e00ff */
[----:B------:R-:W-:Y:S06]  /*0560*/  @P2 BRA `(.L_x_3) ;  /* 0x0000000000442947 */ /* 0x000fec0003800000 */
[----:B------:R-:W-:-:S05]  /*0570*/  SHF.R.S32.HI R6, RZ, 0x1f, R12 ;  /* 0x0000001fff067819 */ /* 0x000fca000001140c */
[-C--:B------:R-:W-:Y:S02]  /*0580*/  IMAD R14, R6, R19.reuse, RZ ;  /* 0x00000013060e7224 */ /* 0x080fe400078e02ff */
[----:B------:R-:W-:-:S04]  /*0590*/  IMAD.WIDE.U32 R6, R12, R19, RZ ;  /* 0x000000130c067225 */ /* 0x000fc800078e00ff */
[----:B------:R-:W-:Y:S02]  /*05a0*/  @P0 VIADD R19, R8, 0xffffffff ;  /* 0xffffffff08130836 */ /* 0x000fe40000000000 */
[----:B------:R-:W-:-:S03]  /*05b0*/  IMAD R25, R12, R25, R14 ;  /* 0x000000190c197224 */ /* 0x000fc600078e020e */
[-C--:B------:R-:W-:Y:S01]  /*05c0*/  @P0 IADD3 R12, P3, PT, R19, R6.reuse, RZ ;  /* 0x00000006130c0210 */ /* 0x080fe20007f7e0ff */
[----:B------:R-:W-:Y:S01]  /*05d0*/  IMAD.IADD R25, R7, 0x1, R25 ;  /* 0x0000000107197824 */ /* 0x000fe200078e0219 */
[----:B------:R-:W-:Y:S02]  /*05e0*/  IADD3 R6, P4, PT, R8, R6, RZ ;  /* 0x0000000608067210 */ /* 0x000fe40007f9e0ff */
[----:B------:R-:W-:-:S03]  /*05f0*/  @P0 LEA R8, P2, R12, UR6, 0x3 ;  /* 0x000000060c080c11 */ /* 0x000fc6000f8418ff */
[--C-:B------:R-:W-:Y:S02]  /*0600*/  IMAD.X R7, R9, 0x1, R25.reuse, P4 ;  /* 0x0000000109077824 */ /* 0x100fe400020e0619 */
[----:B------:R-:W-:Y:S01]  /*0610*/  @P0 IMAD.X R9, RZ, RZ, R25, P3 ;  /* 0x000000ffff090224 */ /* 0x000fe200018e0619 */
[----:B------:R-:W-:-:S04]  /*0620*/  LEA R18, P3, R6, UR6, 0x3 ;  /* 0x0000000606127c11 */ /* 0x000fc8000f8618ff */
[----:B------:R-:W-:Y:S02]  /*0630*/  @P0 LEA.HI.X R9, R12, UR7, R9, 0x3, P2 ;  /* 0x000000070c090c11 */ /* 0x000fe400090f1c09 */
[----:B------:R-:W-:-:S03]  /*0640*/  LEA.HI.X R19, R6, UR7, R7, 0x3, P3 ;  /* 0x0000000706137c11 */ /* 0x000fc600098f1c07 */
[----:B------:R0:W5:Y:S04]  /*0650*/  @P0 LDG.E.CONSTANT R23, desc[UR4][R8.64+0x4] ;  /* 0x0000040408170981 */ /* 0x000168000c1e9900 */
[----:B------:R0:W5:Y:S04]  /*0660*/  @!P1 LDG.E.CONSTANT R21, desc[UR4][R18.64+0x8] ;  /* 0x0000080412159981 */ /* 0x000168000c1e9900 */
[----:B------:R0:W5:Y:S02]  /*0670*/  LDG.E.64.CONSTANT R6, desc[UR4][R18.64] ;  /* 0x0000000412067981 */ /* 0x000164000c1e9b00 */
.L_x_3:
[----:B------:R-:W-:Y:S05]  /*0680*/  BSYNC.RECONVERGENT B0 ;  /* 0x0000000000007941 */ /* 0x000fea0003800200 */
.L_x_2:
[--C-:B-----5:R-:W-:Y:S01]  /*0690*/  SHF.L.W.U32.HI R17, R17, 0x1, R4.reuse ;  /* 0x0000000111117819 */ /* 0x120fe20000010e04 */
[----:B------:R-:W1:Y:S01]  /*06a0*/  LDCU.64 UR8, c[0x0][0x388] ;  /* 0x00007100ff0877ac */ /* 0x000e620008000a00 */
[C---:B0-----:R-:W-:Y:S02]  /*06b0*/  SHF.L.W.U32.HI R9, R4.reuse, 0x1f, R5 ;  /* 0x0000001f04097819 */ /* 0x041fe40000010e05 */
[----:B------:R-:W-:Y:S02]  /*06c0*/  SHF.L.W.U32.HI R12, R5, 0x1f, R15 ;  /* 0x0000001f050c7819 */ /* 0x000fe40000010e0f */
[----:B------:R-:W-:Y:S02]  /*06d0*/  SHF.L.W.U32.HI R15, R4, 0x1, R5 ;  /* 0x00000001040f7819 */ /* 0x000fe40000010e05 */
[----:B------:R-:W-:Y:S02]  /*06e0*/  LOP3.LUT R8, R9, R17, R4, 0x96, !PT ;  /* 0x0000001109087212 */ /* 0x000fe400078e9604 */
[----:B------:R-:W-:-:S02]  /*06f0*/  SHF.L.W.U32.HI R23, R23, 0x1, R6 ;  /* 0x0000000117177819 */ /* 0x000fc40000010e06 */
[C---:B------:R-:W-:Y:S02]  /*0700*/  SHF.L.W.U32.HI R14, R6.reuse, 0x1f, R7 ;  /* 0x0000001f060e7819 */ /* 0x040fe40000010e07 */
[----:B------:R-:W-:Y:S02]  /*0710*/  LOP3.LUT R9, R17, R4, R9, 0xe8, !PT ;  /* 0x0000000411097212 */ /* 0x000fe400078ee809 */
[----:B------:R-:W-:Y:S02]  /*0720*/  SHF.L.W.U32.HI R21, R7, 0x1f, R21 ;  /* 0x0000001f07157819 */ /* 0x000fe40000010e15 */
[----:B------:R-:W-:Y:S02]  /*0730*/  SHF.L.W.U32.HI R19, R6, 0x1, R7 ;  /* 0x0000000106137819 */ /* 0x000fe40000010e07 */
[----:B------:R-:W-:Y:S02]  /*0740*/  LOP3.LUT R4, R12, R15, R5, 0x96, !PT ;  /* 0x0000000f0c047212 */ /* 0x000fe400078e9605 */
[----:B------:R-:W-:-:S02]  /*0750*/  LOP3.LUT R5, R15, R5, R12, 0xe8, !PT ;  /* 0x000000050f057212 */ /* 0x000fc400078ee80c */
[----:B------:R-:W-:Y:S02]  /*0760*/  LOP3.LUT R15, R14, R23, R6, 0x96, !PT ;  /* 0x000000170e0f7212 */ /* 0x000fe400078e9606 */
[----:B------:R-:W-:Y:S02]  /*0770*/  LOP3.LUT R14, R23, R6, R14, 0xe8, !PT ;  /* 0x00000006170e7212 */ /* 0x000fe400078ee80e */
[----:B------:R-:W-:Y:S02]  /*0780*/  LOP3.LUT R17, R21, R19, R7, 0x96, !PT ;  /* 0x0000001315117212 */ /* 0x000fe400078e9607 */
[----:B------:R-:W-:Y:S02]  /*0790*/  LOP3.LUT R24, R19, R7, R21, 0xe8, !PT ;  /* 0x0000000713187212 */ /* 0x000fe400078ee815 */
[----:B------:R-:W-:Y:S02]  /*07a0*/  LOP3.LUT R7, R15, R8, RZ, 0x3c, !PT ;  /* 0x000000080f077212 */ /* 0x000fe400078e3cff */
[----:B------:R-:W-:-:S02]  /*07b0*/  LOP3.LUT R18, R14, R9, RZ, 0x3c, !PT ;  /* 0x000000090e127212 */ /* 0x000fc400078e3cff */
[----:B------:R-:W-:Y:S02]  /*07c0*/  SHF.L.W.U32.HI R12, R13, 0x1, R2 ;  /* 0x000000010d0c7819 */ /* 0x000fe40000010e02 */
[C-C-:B------:R-:W-:Y:S02]  /*07d0*/  SHF.L.W.U32.HI R19, R2.reuse, 0x1f, R3.reuse ;  /* 0x0000001f02137819 */ /* 0x140fe40000010e03 */
[----:B------:R-:W-:Y:S02]  /*07e0*/  LOP3.LUT R6, R17, R4, RZ, 0x3c, !PT ;  /* 0x0000000411067212 */ /* 0x000fe400078e3cff */
[----:B------:R-:W-:Y:S02]  /*07f0*/  SHF.L.W.U32.HI R13, R2, 0x1, R3 ;  /* 0x00000001020d7819 */ /* 0x000fe40000010e03 */
[----:B------:R-:W-:Y:S02]  /*0800*/  SHF.L.W.U32.HI R16, R3, 0x1f, R11 ;  /* 0x0000001f03107819 */ /* 0x000fe40000010e0b */
[----:B------:R-:W-:-:S02]  /*0810*/  LOP3.LUT R21, R24, R5, RZ, 0x3c, !PT ;  /* 0x0000000518157212 */ /* 0x000fc400078e3cff */
[-CC-:B------:R-:W-:Y:S02]  /*0820*/  LOP3.LUT R22, R7, R19.reuse, R12.reuse, 0x60, !PT ;  /* 0x0000001307167212 */ /* 0x180fe400078e600c */
[----:B------:R-:W-:Y:S02]  /*0830*/  LOP3.LUT R11, R18, R19, R12, 0x80, !PT ;  /* 0x00000013120b7212 */ /* 0x000fe400078e800c */
[-CC-:B------:R-:W-:Y:S02]  /*0840*/  LOP3.LUT R23, R6, R16.reuse, R13.reuse, 0x60, !PT ;  /* 0x0000001006177212 */ /* 0x180fe400078e600d */
[----:B------:R-:W-:Y:S02]  /*0850*/  LOP3.LUT R20, R21, R16, R13, 0x80, !PT ;  /* 0x0000001015147212 */ /* 0x000fe400078e800d */
[----:B------:R-:W-:Y:S02]  /*0860*/  LOP3.LUT R8, R22, R15, R8, 0xf8, !PT ;  /* 0x0000000f16087212 */ /* 0x000fe400078ef808 */
[----:B------:R-:W-:-:S02]  /*0870*/  LOP3.LUT R9, R11, R14, R9, 0xf8, !PT ;  /* 0x0000000e0b097212 */ /* 0x000fc400078ef809 */
[----:B------:R-:W-:Y:S02]  /*0880*/  LOP3.LUT R18, R18, R19, R12, 0x78, !PT ;  /* 0x0000001312127212 */ /* 0x000fe400078e780c */
[----:B------:R-:W-:Y:S02]  /*0890*/  LOP3.LUT R4, R23, R17, R4, 0xf8, !PT ;  /* 0x0000001117047212 */ /* 0x000fe400078ef804 */
[----:B------:R-:W-:Y:S02]  /*08a0*/  LOP3.LUT R5, R20, R24, R5, 0xf8, !PT ;  /* 0x0000001814057212 */ /* 0x000fe400078ef805 */
[----:B------:R-:W-:Y:S02]  /*08b0*/  LOP3.LUT R14, R21, R16, R13, 0x78, !PT ;  /* 0x00000010150e7212 */ /* 0x000fe400078e780d */
[----:B------:R-:W-:Y:S02]  /*08c0*/  LOP3.LUT R7, R7, R19, R12, 0x96, !PT ;  /* 0x0000001307077212 */ /* 0x000fe400078e960c */
[----:B------:R-:W-:-:S02]  /*08d0*/  LOP3.LUT R9, R9, R18, R8, 0xf8, !PT ;  /* 0x0000001209097212 */ /* 0x000fc400078ef808 */
[----:B------:R-:W-:Y:S02]  /*08e0*/  LOP3.LUT R6, R6, R16, R13, 0x96, !PT ;  /* 0x0000001006067212 */ /* 0x000fe400078e960d */
[----:B------:R-:W-:Y:S02]  /*08f0*/  LOP3.LUT R5, R5, R14, R4, 0xf8, !PT ;  /* 0x0000000e05057212 */ /* 0x000fe400078ef804 */
[----:B------:R-:W-:Y:S02]  /*0900*/  LOP3.LUT R9, R7, R9, R2, 0x32, !PT ;  /* 0x0000000907097212 */ /* 0x000fe400078e3202 */
[----:B-1----:R-:W-:Y:S02]  /*0910*/  IADD3 R10, P0, PT, R10, UR8, RZ ;  /* 0x000000080a0a7c10 */ /* 0x002fe4000ff1e0ff */
[----:B------:R-:W-:Y:S02]  /*0920*/  LOP3.LUT R3, R6, R5, R3, 0x32, !PT ;  /* 0x0000000506037212 */ /* 0x000fe400078e3203 */
[----:B------:R-:W-:-:S02]  /*0930*/  LOP3.LUT R8, R9, R18, R8, 0x60, !PT ;  /* 0x0000001209087212 */ /* 0x000fc400078e6008 */
[----:B------:R-:W-:Y:S02]  /*0940*/  IADD3.X R11, PT, PT, R0, UR9, RZ, P0, !PT ;  /* 0x00000009000b7c10 */ /* 0x000fe400087fe4ff */
[----:B------:R-:W-:-:S05]  /*0950*/  LOP3.LUT R9, R3, R14, R4, 0x60, !PT ;  /* 0x0000000e03097212 */ /* 0x000fca00078e6004 */
[----:B------:R-:W-:Y:S01]  /*0960*/  STG.E.64 desc[UR4][R10.64], R8 ;  /* 0x000000080a007986 */ /* 0x000fe2000c101b04 */
[----:B------:R-:W-:Y:S05]  /*0970*/  EXIT ;  /* 0x000000000000794d */ /* 0x000fea0003800000 */
.L_x_4:
[----:B------:R-:W-:-:S00]  /*0980*/  BRA `(.L_x_4) ;  /* 0xfffffffc00fc7947 */ /* 0x000fc0000383ffff */
[----:B------:R-:W-:-:S00]  /*0990*/  NOP ;  /* 0x0000000000007918 */ /* 0x000fc00000000000 */
        /* <DEDUP_REMOVED lines=14> */
.L_x_5:


//--------------------- .nv.shared.reserved.0     --------------------------
	.section	.nv.shared.reserved.0,"aw",@nobits
	.weak		__nv_reservedSMEM_offset_0_alias
	.size		__nv_reservedSMEM_offset_0_alias, 0, 64
	.other		__nv_reservedSMEM_offset_0_alias,@"STO_CUDA_RESERVED_SHARED STV_DEFAULT"
__nv_reservedSMEM_offset_0_alias:
	.zero		0
	.zero		64


//--------------------- .nv.constant0._Z24game_of_life_step_kernelPKmPmi --------------------------
	.section	.nv.constant0._Z24game_of_life_step_kernelPKmPmi,"a",@progbits
	.sectionflags	@""
	.align	4
.nv.constant0._Z24game_of_life_step_kernelPKmPmi:
	.zero		916


//--------------------- SYMBOLS --------------------------

	.type		.nv.reservedSmem.offset0,@object
	.size		.nv.reservedSmem.offset0,0x4
